//
// Generated by NVIDIA NVVM Compiler
//
// Compiler Build ID: CL-36424714
// Cuda compilation tools, release 13.0, V13.0.88
// Based on NVVM 20.0.0
//

.version 9.0
.target sm_100
.address_size 64

	// .globl	_Z6warmUpPiS_i

.visible .entry _Z6warmUpPiS_i(
	.param .u64 .ptr .align 1 _Z6warmUpPiS_i_param_0,
	.param .u64 .ptr .align 1 _Z6warmUpPiS_i_param_1,
	.param .u32 _Z6warmUpPiS_i_param_2
)
{
	.reg .pred 	%p<2>;
	.reg .b32 	%r<7>;
	.reg .b64 	%rd<8>;

	ld.param.u64 	%rd1, [_Z6warmUpPiS_i_param_0];
	ld.param.u64 	%rd2, [_Z6warmUpPiS_i_param_1];
	ld.param.u32 	%r2, [_Z6warmUpPiS_i_param_2];
	mov.u32 	%r3, %ctaid.x;
	mov.u32 	%r4, %ntid.x;
	mov.u32 	%r5, %tid.x;
	mad.lo.s32 	%r1, %r3, %r4, %r5;
	setp.ge.s32 	%p1, %r1, %r2;
	@%p1 bra 	$L__BB0_2;
	cvta.to.global.u64 	%rd3, %rd2;
	cvta.to.global.u64 	%rd4, %rd1;
	mul.wide.s32 	%rd5, %r1, 4;
	add.s64 	%rd6, %rd3, %rd5;
	ld.global.u32 	%r6, [%rd6];
	add.s64 	%rd7, %rd4, %rd5;
	st.global.u32 	[%rd7], %r6;
$L__BB0_2:
	ret;

}
	// .globl	_Z12branchKernelPiS_i
.visible .entry _Z12branchKernelPiS_i(
	.param .u64 .ptr .align 1 _Z12branchKernelPiS_i_param_0,
	.param .u64 .ptr .align 1 _Z12branchKernelPiS_i_param_1,
	.param .u32 _Z12branchKernelPiS_i_param_2
)
{
	.reg .pred 	%p<5>;
	.reg .b32 	%r<31>;
	.reg .b64 	%rd<8>;

	ld.param.u64 	%rd3, [_Z12branchKernelPiS_i_param_0];
	ld.param.u64 	%rd4, [_Z12branchKernelPiS_i_param_1];
	ld.param.u32 	%r7, [_Z12branchKernelPiS_i_param_2];
	mov.u32 	%r8, %ctaid.x;
	mov.u32 	%r9, %ntid.x;
	mov.u32 	%r10, %tid.x;
	mad.lo.s32 	%r1, %r8, %r9, %r10;
	setp.ge.s32 	%p1, %r1, %r7;
	@%p1 bra 	$L__BB1_7;
	cvta.to.global.u64 	%rd5, %rd4;
	cvta.to.global.u64 	%rd6, %rd3;
	and.b32  	%r2, %r1, 1;
	mul.wide.s32 	%rd7, %r1, 4;
	add.s64 	%rd1, %rd5, %rd7;
	add.s64 	%rd2, %rd6, %rd7;
	mov.b32 	%r29, 0;
$L__BB1_2:
	mov.b32 	%r30, 0;
$L__BB1_3:
	setp.ne.s32 	%p2, %r2, 0;
	@%p2 bra 	$L__BB1_5;
	ld.global.u32 	%r13, [%rd1];
	shl.b32 	%r14, %r13, 1;
	st.global.u32 	[%rd2], %r14;
	ld.global.u32 	%r15, [%rd1];
	shl.b32 	%r16, %r15, 1;
	st.global.u32 	[%rd2], %r16;
	ld.global.u32 	%r17, [%rd1];
	shl.b32 	%r18, %r17, 1;
	st.global.u32 	[%rd2], %r18;
	ld.global.u32 	%r19, [%rd1];
	shl.b32 	%r20, %r19, 1;
	st.global.u32 	[%rd2], %r20;
	ld.global.u32 	%r21, [%rd1];
	shl.b32 	%r22, %r21, 1;
	st.global.u32 	[%rd2], %r22;
	ld.global.u32 	%r23, [%rd1];
	shl.b32 	%r24, %r23, 1;
	st.global.u32 	[%rd2], %r24;
	ld.global.u32 	%r25, [%rd1];
	shl.b32 	%r26, %r25, 1;
	st.global.u32 	[%rd2], %r26;
	ld.global.u32 	%r27, [%rd1];
	shl.b32 	%r28, %r27, 1;
	st.global.u32 	[%rd2], %r28;
$L__BB1_5:
	add.s32 	%r30, %r30, 8;
	setp.ne.s32 	%p3, %r30, 1000;
	@%p3 bra 	$L__BB1_3;
	add.s32 	%r29, %r29, 1;
	setp.ne.s32 	%p4, %r29, 3000;
	@%p4 bra 	$L__BB1_2;
$L__BB1_7:
	ret;

}
	// .globl	_Z15calculateKernelPiS_i
.visible .entry _Z15calculateKernelPiS_i(
	.param .u64 .ptr .align 1 _Z15calculateKernelPiS_i_param_0,
	.param .u64 .ptr .align 1 _Z15calculateKernelPiS_i_param_1,
	.param .u32 _Z15calculateKernelPiS_i_param_2
)
{
	.reg .pred 	%p<4>;
	.reg .b32 	%r<33>;
	.reg .b64 	%rd<8>;

	ld.param.u64 	%rd3, [_Z15calculateKernelPiS_i_param_0];
	ld.param.u64 	%rd4, [_Z15calculateKernelPiS_i_param_1];
	ld.param.u32 	%r7, [_Z15calculateKernelPiS_i_param_2];
	mov.u32 	%r8, %ctaid.x;
	mov.u32 	%r9, %ntid.x;
	mov.u32 	%r10, %tid.x;
	mad.lo.s32 	%r1, %r8, %r9, %r10;
	setp.ge.s32 	%p1, %r1, %r7;
	@%p1 bra 	$L__BB2_5;
	cvta.to.global.u64 	%rd5, %rd4;
	cvta.to.global.u64 	%rd6, %rd3;
	mul.wide.s32 	%rd7, %r1, 4;
	add.s64 	%rd1, %rd5, %rd7;
	shl.b32 	%r12, %r1, 1;
	not.b32 	%r13, %r12;
	and.b32  	%r2, %r13, 2;
	add.s64 	%rd2, %rd6, %rd7;
	mov.b32 	%r31, 0;
$L__BB2_2:
	mov.b32 	%r32, 0;
$L__BB2_3:
	ld.global.u32 	%r15, [%rd1];
	mul.lo.s32 	%r16, %r2, %r15;
	st.global.u32 	[%rd2], %r16;
	ld.global.u32 	%r17, [%rd1];
	mul.lo.s32 	%r18, %r2, %r17;
	st.global.u32 	[%rd2], %r18;
	ld.global.u32 	%r19, [%rd1];
	mul.lo.s32 	%r20, %r2, %r19;
	st.global.u32 	[%rd2], %r20;
	ld.global.u32 	%r21, [%rd1];
	mul.lo.s32 	%r22, %r2, %r21;
	st.global.u32 	[%rd2], %r22;
	ld.global.u32 	%r23, [%rd1];
	mul.lo.s32 	%r24, %r2, %r23;
	st.global.u32 	[%rd2], %r24;
	ld.global.u32 	%r25, [%rd1];
	mul.lo.s32 	%r26, %r2, %r25;
	st.global.u32 	[%rd2], %r26;
	ld.global.u32 	%r27, [%rd1];
	mul.lo.s32 	%r28, %r2, %r27;
	st.global.u32 	[%rd2], %r28;
	ld.global.u32 	%r29, [%rd1];
	mul.lo.s32 	%r30, %r2, %r29;
	st.global.u32 	[%rd2], %r30;
	add.s32 	%r32, %r32, 8;
	setp.ne.s32 	%p2, %r32, 1000;
	@%p2 bra 	$L__BB2_3;
	add.s32 	%r31, %r31, 1;
	setp.ne.s32 	%p3, %r31, 3000;
	@%p3 bra 	$L__BB2_2;
$L__BB2_5:
	ret;

}


// ===== COMPILED SASS (sm_100) =====

	.target	sm_100

	.elftype	@"ET_EXEC"


//--------------------- .note.nv.tkinfo           --------------------------
	.section	.note.nv.tkinfo,"",@"SHT_NOTE"
	.sectionflags	@"SHF_NOTE_NV_TKINFO"
	.tkinfo
        /*0018*/ 	.word	0x00000002
        /*0030*/ 	.string	""
        /*0030*/ 	.string	"ptxas"
        /*0030*/ 	.string	"Cuda compilation tools, release 13.0, V13.0.88"
        /*0030*/ 	.string	"Build cuda_13.0.r13.0/compiler.36424714_0"
        /*0030*/ 	.string	"-arch sm_100 -m 64 "



//--------------------- .note.nv.cuinfo           --------------------------
	.section	.note.nv.cuinfo,"",@"SHT_NOTE"
	.sectionflags	@"SHF_NOTE_NV_CUINFO"
        /*0018*/ 	.short	0x0002
        /*001a*/ 	.short	0x0064
        /*001c*/ 	.short	0x0082
	.zero		2


//--------------------- .nv.info                  --------------------------
	.section	.nv.info,"",@"SHT_CUDA_INFO"
	.align	4


	//----- nvinfo : EIATTR_REGCOUNT
	.align		4
        /*0000*/ 	.byte	0x04, 0x2f
        /*0002*/ 	.short	(.L_1 - .L_0)
	.align		4
.L_0:
        /*0004*/ 	.word	index@(_Z6warmUpPiS_i)
        /*0008*/ 	.word	0x0000000a


	//----- nvinfo : EIATTR_FRAME_SIZE
	.align		4
.L_1:
        /*000c*/ 	.byte	0x04, 0x11
        /*000e*/ 	.short	(.L_3 - .L_2)
	.align		4
.L_2:
        /*0010*/ 	.word	index@(_Z6warmUpPiS_i)
        /*0014*/ 	.word	0x00000000


	//----- nvinfo : EIATTR_REGCOUNT
	.align		4
.L_3:
        /*0018*/ 	.byte	0x04, 0x2f
        /*001a*/ 	.short	(.L_5 - .L_4)
	.align		4
.L_4:
        /*001c*/ 	.word	index@(_Z12branchKernelPiS_i)
        /*0020*/ 	.word	0x00000012


	//----- nvinfo : EIATTR_FRAME_SIZE
	.align		4
.L_5:
        /*0024*/ 	.byte	0x04, 0x11
        /*0026*/ 	.short	(.L_7 - .L_6)
	.align		4
.L_6:
        /*0028*/ 	.word	index@(_Z12branchKernelPiS_i)
        /*002c*/ 	.word	0x00000000


	//----- nvinfo : EIATTR_REGCOUNT
	.align		4
.L_7:
        /*0030*/ 	.byte	0x04, 0x2f
        /*0032*/ 	.short	(.L_9 - .L_8)
	.align		4
.L_8:
        /*0034*/ 	.word	index@(_Z15calculateKernelPiS_i)
        /*0038*/ 	.word	0x00000014


	//----- nvinfo : EIATTR_FRAME_SIZE
	.align		4
.L_9:
        /*003c*/ 	.byte	0x04, 0x11
        /*003e*/ 	.short	(.L_11 - .L_10)
	.align		4
.L_10:
        /*0040*/ 	.word	index@(_Z15calculateKernelPiS_i)
        /*0044*/ 	.word	0x00000000


	//----- nvinfo : EIATTR_MIN_STACK_SIZE
	.align		4
.L_11:
        /*0048*/ 	.byte	0x04, 0x12
        /*004a*/ 	.short	(.L_13 - .L_12)
	.align		4
.L_12:
        /*004c*/ 	.word	index@(_Z15calculateKernelPiS_i)
        /*0050*/ 	.word	0x00000000


	//----- nvinfo : EIATTR_MIN_STACK_SIZE
	.align		4
.L_13:
        /*0054*/ 	.byte	0x04, 0x12
        /*0056*/ 	.short	(.L_15 - .L_14)
	.align		4
.L_14:
        /*0058*/ 	.word	index@(_Z12branchKernelPiS_i)
        /*005c*/ 	.word	0x00000000


	//----- nvinfo : EIATTR_MIN_STACK_SIZE
	.align		4
.L_15:
        /*0060*/ 	.byte	0x04, 0x12
        /*0062*/ 	.short	(.L_17 - .L_16)
	.align		4
.L_16:
        /*0064*/ 	.word	index@(_Z6warmUpPiS_i)
        /*0068*/ 	.word	0x00000000
.L_17:


//--------------------- .nv.compat                --------------------------
	.section	.nv.compat,"",@"SHT_CUDA_COMPAT_INFO"
	.align	4
        /*0000*/ 	.byte	0x02, 0x09, 0x00, 0x00, 0x02, 0x02, 0x01, 0x00, 0x02, 0x05, 0x05, 0x00, 0x03, 0x07, 0x01, 0x01
        /*0010*/ 	.byte	0x02, 0x03, 0x00, 0x00, 0x02, 0x06, 0x01, 0x00, 0x04, 0x0b, 0x08, 0x00, 0x09, 0x00, 0x00, 0x00
        /*0020*/ 	.byte	0x00, 0x00, 0x00, 0x00


//--------------------- .nv.info._Z15calculateKernelPiS_i --------------------------
	.section	.nv.info._Z15calculateKernelPiS_i,"",@"SHT_CUDA_INFO"
	.sectionflags	@""
	.align	4


	//----- nvinfo : EIATTR_CUDA_API_VERSION
	.align		4
        /*0000*/ 	.byte	0x04, 0x37
        /*0002*/ 	.short	(.L_19 - .L_18)
.L_18:
        /*0004*/ 	.word	0x00000082


	//----- nvinfo : EIATTR_KPARAM_INFO
	.align		4
.L_19:
        /*0008*/ 	.byte	0x04, 0x17
        /*000a*/ 	.short	(.L_21 - .L_20)
.L_20:
        /*000c*/ 	.word	0x00000000
        /*0010*/ 	.short	0x0002
        /*0012*/ 	.short	0x0010
        /*0014*/ 	.byte	0x00, 0xf0, 0x11, 0x00


	//----- nvinfo : EIATTR_KPARAM_INFO
	.align		4
.L_21:
        /*0018*/ 	.byte	0x04, 0x17
        /*001a*/ 	.short	(.L_23 - .L_22)
.L_22:
        /*001c*/ 	.word	0x00000000
        /*0020*/ 	.short	0x0001
        /*0022*/ 	.short	0x0008
        /*0024*/ 	.byte	0x00, 0xf5, 0x21, 0x00


	//----- nvinfo : EIATTR_KPARAM_INFO
	.align		4
.L_23:
        /*0028*/ 	.byte	0x04, 0x17
        /*002a*/ 	.short	(.L_25 - .L_24)
.L_24:
        /*002c*/ 	.word	0x00000000
        /*0030*/ 	.short	0x0000
        /*0032*/ 	.short	0x0000
        /*0034*/ 	.byte	0x00, 0xf5, 0x21, 0x00


	//----- nvinfo : EIATTR_SPARSE_MMA_MASK
	.align		4
.L_25:
        /*0038*/ 	.byte	0x03, 0x50
        /*003a*/ 	.short	0x0000


	//----- nvinfo : EIATTR_MAXREG_COUNT
	.align		4
        /*003c*/ 	.byte	0x03, 0x1b
        /*003e*/ 	.short	0x00ff


	//----- nvinfo : EIATTR_MERCURY_ISA_VERSION
	.align		4
        /*0040*/ 	.byte	0x03, 0x5f
        /*0042*/ 	.short	0x0101


	//----- nvinfo : EIATTR_VRC_CTA_INIT_COUNT
	.align		4
        /*0044*/ 	.byte	0x02, 0x4a
	.zero		1
	.zero		1


	//----- nvinfo : EIATTR_EXIT_INSTR_OFFSETS
	.align		4
        /*0048*/ 	.byte	0x04, 0x1c
        /*004a*/ 	.short	(.L_27 - .L_26)


	//   ....[0]....
.L_26:
        /*004c*/ 	.word	0x00000070


	//   ....[1]....
        /*0050*/ 	.word	0x000014f0


	//----- nvinfo : EIATTR_CBANK_PARAM_SIZE
	.align		4
.L_27:
        /*0054*/ 	.byte	0x03, 0x19
        /*0056*/ 	.short	0x0014


	//----- nvinfo : EIATTR_PARAM_CBANK
	.align		4
        /*0058*/ 	.byte	0x04, 0x0a
        /*005a*/ 	.short	(.L_29 - .L_28)
	.align		4
.L_28:
        /*005c*/ 	.word	index@(.nv.constant0._Z15calculateKernelPiS_i)
        /*0060*/ 	.short	0x0380
        /*0062*/ 	.short	0x0014


	//----- nvinfo : EIATTR_SW_WAR
	.align		4
.L_29:
        /*0064*/ 	.byte	0x04, 0x36
        /*0066*/ 	.short	(.L_31 - .L_30)
.L_30:
        /*0068*/ 	.word	0x00000008
.L_31:


//--------------------- .nv.info._Z12branchKernelPiS_i --------------------------
	.section	.nv.info._Z12branchKernelPiS_i,"",@"SHT_CUDA_INFO"
	.sectionflags	@""
	.align	4


	//----- nvinfo : EIATTR_CUDA_API_VERSION
	.align		4
        /*0000*/ 	.byte	0x04, 0x37
        /*0002*/ 	.short	(.L_33 - .L_32)
.L_32:
        /*0004*/ 	.word	0x00000082


	//----- nvinfo : EIATTR_KPARAM_INFO
	.align		4
.L_33:
        /*0008*/ 	.byte	0x04, 0x17
        /*000a*/ 	.short	(.L_35 - .L_34)
.L_34:
        /*000c*/ 	.word	0x00000000
        /*0010*/ 	.short	0x0002
        /*0012*/ 	.short	0x0010
        /*0014*/ 	.byte	0x00, 0xf0, 0x11, 0x00


	//----- nvinfo : EIATTR_KPARAM_INFO
	.align		4
.L_35:
        /*0018*/ 	.byte	0x04, 0x17
        /*001a*/ 	.short	(.L_37 - .L_36)
.L_36:
        /*001c*/ 	.word	0x00000000
        /*0020*/ 	.short	0x0001
        /*0022*/ 	.short	0x0008
        /*0024*/ 	.byte	0x00, 0xf5, 0x21, 0x00


	//----- nvinfo : EIATTR_KPARAM_INFO
	.align		4
.L_37:
        /*0028*/ 	.byte	0x04, 0x17
        /*002a*/ 	.short	(.L_39 - .L_38)
.L_38:
        /*002c*/ 	.word	0x00000000
        /*0030*/ 	.short	0x0000
        /*0032*/ 	.short	0x0000
        /*0034*/ 	.byte	0x00, 0xf5, 0x21, 0x00


	//----- nvinfo : EIATTR_SPARSE_MMA_MASK
	.align		4
.L_39:
        /*0038*/ 	.byte	0x03, 0x50
        /*003a*/ 	.short	0x0000


	//----- nvinfo : EIATTR_MAXREG_COUNT
	.align		4
        /*003c*/ 	.byte	0x03, 0x1b
        /*003e*/ 	.short	0x00ff


	//----- nvinfo : EIATTR_MERCURY_ISA_VERSION
	.align		4
        /*0040*/ 	.byte	0x03, 0x5f
        /*0042*/ 	.short	0x0101


	//----- nvinfo : EIATTR_VRC_CTA_INIT_COUNT
	.align		4
        /*0044*/ 	.byte	0x02, 0x4a
	.zero		1
	.zero		1


	//----- nvinfo : EIATTR_EXIT_INSTR_OFFSETS
	.align		4
        /*0048*/ 	.byte	0x04, 0x1c
        /*004a*/ 	.short	(.L_41 - .L_40)


	//   ....[0]....
.L_40:
        /*004c*/ 	.word	0x00000070


	//   ....[1]....
        /*0050*/ 	.word	0x00000310


	//----- nvinfo : EIATTR_CRS_STACK_SIZE
	.align		4
.L_41:
        /*0054*/ 	.byte	0x04, 0x1e
        /*0056*/ 	.short	(.L_43 - .L_42)
.L_42:
        /*0058*/ 	.word	0x00000000


	//----- nvinfo : EIATTR_CBANK_PARAM_SIZE
	.align		4
.L_43:
        /*005c*/ 	.byte	0x03, 0x19
        /*005e*/ 	.short	0x0014


	//----- nvinfo : EIATTR_PARAM_CBANK
	.align		4
        /*0060*/ 	.byte	0x04, 0x0a
        /*0062*/ 	.short	(.L_45 - .L_44)
	.align		4
.L_44:
        /*0064*/ 	.word	index@(.nv.constant0._Z12branchKernelPiS_i)
        /*0068*/ 	.short	0x0380
        /*006a*/ 	.short	0x0014


	//----- nvinfo : EIATTR_SW_WAR
	.align		4
.L_45:
        /*006c*/ 	.byte	0x04, 0x36
        /*006e*/ 	.short	(.L_47 - .L_46)
.L_46:
        /*0070*/ 	.word	0x00000008
.L_47:


//--------------------- .nv.info._Z6warmUpPiS_i   --------------------------
	.section	.nv.info._Z6warmUpPiS_i,"",@"SHT_CUDA_INFO"
	.sectionflags	@""
	.align	4


	//----- nvinfo : EIATTR_CUDA_API_VERSION
	.align		4
        /*0000*/ 	.byte	0x04, 0x37
        /*0002*/ 	.short	(.L_49 - .L_48)
.L_48:
        /*0004*/ 	.word	0x00000082


	//----- nvinfo : EIATTR_KPARAM_INFO
	.align		4
.L_49:
        /*0008*/ 	.byte	0x04, 0x17
        /*000a*/ 	.short	(.L_51 - .L_50)
.L_50:
        /*000c*/ 	.word	0x00000000
        /*0010*/ 	.short	0x0002
        /*0012*/ 	.short	0x0010
        /*0014*/ 	.byte	0x00, 0xf0, 0x11, 0x00


	//----- nvinfo : EIATTR_KPARAM_INFO
	.align		4
.L_51:
        /*0018*/ 	.byte	0x04, 0x17
        /*001a*/ 	.short	(.L_53 - .L_52)
.L_52:
        /*001c*/ 	.word	0x00000000
        /*0020*/ 	.short	0x0001
        /*0022*/ 	.short	0x0008
        /*0024*/ 	.byte	0x00, 0xf5, 0x21, 0x00


	//----- nvinfo : EIATTR_KPARAM_INFO
	.align		4
.L_53:
        /*0028*/ 	.byte	0x04, 0x17
        /*002a*/ 	.short	(.L_55 - .L_54)
.L_54:
        /*002c*/ 	.word	0x00000000
        /*0030*/ 	.short	0x0000
        /*0032*/ 	.short	0x0000
        /*0034*/ 	.byte	0x00, 0xf5, 0x21, 0x00


	//----- nvinfo : EIATTR_SPARSE_MMA_MASK
	.align		4
.L_55:
        /*0038*/ 	.byte	0x03, 0x50
        /*003a*/ 	.short	0x0000


	//----- nvinfo : EIATTR_MAXREG_COUNT
	.align		4
        /*003c*/ 	.byte	0x03, 0x1b
        /*003e*/ 	.short	0x00ff


	//----- nvinfo : EIATTR_MERCURY_ISA_VERSION
	.align		4
        /*0040*/ 	.byte	0x03, 0x5f
        /*0042*/ 	.short	0x0101


	//----- nvinfo : EIATTR_VRC_CTA_INIT_COUNT
	.align		4
        /*0044*/ 	.byte	0x02, 0x4a
	.zero		1
	.zero		1


	//----- nvinfo : EIATTR_EXIT_INSTR_OFFSETS
	.align		4
        /*0048*/ 	.byte	0x04, 0x1c
        /*004a*/ 	.short	(.L_57 - .L_56)


	//   ....[0]....
.L_56:
        /*004c*/ 	.word	0x00000070


	//   ....[1]....
        /*0050*/ 	.word	0x000000f0


	//----- nvinfo : EIATTR_CBANK_PARAM_SIZE
	.align		4
.L_57:
        /*0054*/ 	.byte	0x03, 0x19
        /*0056*/ 	.short	0x0014


	//----- nvinfo : EIATTR_PARAM_CBANK
	.align		4
        /*0058*/ 	.byte	0x04, 0x0a
        /*005a*/ 	.short	(.L_59 - .L_58)
	.align		4
.L_58:
        /*005c*/ 	.word	index@(.nv.constant0._Z6warmUpPiS_i)
        /*0060*/ 	.short	0x0380
        /*0062*/ 	.short	0x0014


	//----- nvinfo : EIATTR_SW_WAR
	.align		4
.L_59:
        /*0064*/ 	.byte	0x04, 0x36
        /*0066*/ 	.short	(.L_61 - .L_60)
.L_60:
        /*0068*/ 	.word	0x00000008
.L_61:


//--------------------- .nv.callgraph             --------------------------
	.section	.nv.callgraph,"",@"SHT_CUDA_CALLGRAPH"
	.align	4
	.sectionentsize	8
	.align		4
        /*0000*/ 	.word	0x00000000
	.align		4
        /*0004*/ 	.word	0xffffffff
	.align		4
        /*0008*/ 	.word	0x00000000
	.align		4
        /*000c*/ 	.word	0xfffffffe
	.align		4
        /*0010*/ 	.word	0x00000000
	.align		4
        /*0014*/ 	.word	0xfffffffd
	.align		4
        /*0018*/ 	.word	0x00000000
	.align		4
        /*001c*/ 	.word	0xfffffffc


//--------------------- .text._Z15calculateKernelPiS_i --------------------------
	.section	.text._Z15calculateKernelPiS_i,"ax",@progbits
	.align	128
        .global         _Z15calculateKernelPiS_i
        .type           _Z15calculateKernelPiS_i,@function
        .size           _Z15calculateKernelPiS_i,(.L_x_9 - _Z15calculateKernelPiS_i)
        .other          _Z15calculateKernelPiS_i,@"STO_CUDA_ENTRY STV_DEFAULT"
_Z15calculateKernelPiS_i:
.text._Z15calculateKernelPiS_i:
[----:B------:R-:W-:Y:S01]  /*0000*/  LDC R1, c[0x0][0x37c] ;  /* 0x0000df00ff017b82 */ /* 0x000fe20000000800 */
[----:B------:R-:W0:Y:S07]  /*0010*/  S2R R0, SR_TID.X ;  /* 0x0000000000007919 */ /* 0x000e2e0000002100 */
[----:B------:R-:W0:Y:S01]  /*0020*/  S2UR UR4, SR_CTAID.X ;  /* 0x00000000000479c3 */ /* 0x000e220000002500 */
[----:B------:R-:W1:Y:S07]  /*0030*/  LDCU UR5, c[0x0][0x390] ;  /* 0x00007200ff0577ac */ /* 0x000e6e0008000800 */
[----:B------:R-:W0:Y:S02]  /*0040*/  LDC R7, c[0x0][0x360] ;  /* 0x0000d800ff077b82 */ /* 0x000e240000000800 */
[----:B0-----:R-:W-:-:S05]  /*0050*/  IMAD R7, R7, UR4, R0 ;  /* 0x0000000407077c24 */ /* 0x001fca000f8e0200 */
[----:B-1----:R-:W-:-:S13]  /*0060*/  ISETP.GE.AND P0, PT, R7, UR5, PT ;  /* 0x0000000507007c0c */ /* 0x002fda000bf06270 */
[----:B------:R-:W-:Y:S05]  /*0070*/  @P0 EXIT ;  /* 0x000000000000094d */ /* 0x000fea0003800000 */
[----:B------:R-:W0:Y:S01]  /*0080*/  LDC.64 R2, c[0x0][0x388] ;  /* 0x0000e200ff027b82 */ /* 0x000e220000000a00 */
[C---:B------:R-:W-:Y:S01]  /*0090*/  SHF.L.U32 R0, R7.reuse, 0x1, RZ ;  /* 0x0000000107007819 */ /* 0x040fe200000006ff */
[----:B------:R-:W1:Y:S03]  /*00a0*/  LDCU.64 UR6, c[0x0][0x358] ;  /* 0x00006b00ff0677ac */ /* 0x000e660008000a00 */
[----:B------:R-:W-:Y:S01]  /*00b0*/  LOP3.LUT R0, R0, 0x2, RZ, 0xc, !PT ;  /* 0x0000000200007812 */ /* 0x000fe200078e0cff */
[----:B------:R-:W-:Y:S02]  /*00c0*/  UMOV UR4, URZ ;  /* 0x000000ff00047c82 */ /* 0x000fe40008000000 */
[----:B------:R-:W2:Y:S01]  /*00d0*/  LDC.64 R4, c[0x0][0x380] ;  /* 0x0000e000ff047b82 */ /* 0x000ea20000000a00 */
[----:B0-----:R-:W-:-:S04]  /*00e0*/  IMAD.WIDE R2, R7, 0x4, R2 ;  /* 0x0000000407027825 */ /* 0x001fc800078e0202 */
[----:B-12---:R-:W-:-:S07]  /*00f0*/  IMAD.WIDE R4, R7, 0x4, R4 ;  /* 0x0000000407047825 */ /* 0x006fce00078e0204 */
.L_x_1:
[----:B---3--:R-:W2:Y:S02]  /*0100*/  LDG.E R7, desc[UR6][R2.64] ;  /* 0x0000000602077981 */ /* 0x008ea4000c1e1900 */
[----:B--2---:R-:W-:-:S05]  /*0110*/  IMAD R7, R0, R7, RZ ;  /* 0x0000000700077224 */ /* 0x004fca00078e02ff */
[----:B------:R0:W-:Y:S04]  /*0120*/  STG.E desc[UR6][R4.64], R7 ;  /* 0x0000000704007986 */ /* 0x0001e8000c101906 */
[----:B------:R-:W2:Y:S02]  /*0130*/  LDG.E R9, desc[UR6][R2.64] ;  /* 0x0000000602097981 */ /* 0x000ea4000c1e1900 */
[----:B--2---:R-:W-:-:S05]  /*0140*/  IMAD R9, R0, R9, RZ ;  /* 0x0000000900097224 */ /* 0x004fca00078e02ff */
[----:B------:R1:W-:Y:S04]  /*0150*/  STG.E desc[UR6][R4.64], R9 ;  /* 0x0000000904007986 */ /* 0x0003e8000c101906 */
[----:B------:R-:W2:Y:S02]  /*0160*/  LDG.E R11, desc[UR6][R2.64] ;  /* 0x00000006020b7981 */ /* 0x000ea4000c1e1900 */
[----:B--2---:R-:W-:-:S05]  /*0170*/  IMAD R11, R0, R11, RZ ;  /* 0x0000000b000b7224 */ /* 0x004fca00078e02ff */
[----:B------:R2:W-:Y:S04]  /*0180*/  STG.E desc[UR6][R4.64], R11 ;  /* 0x0000000b04007986 */ /* 0x0005e8000c101906 */
[----:B------:R-:W3:Y:S02]  /*0190*/  LDG.E R13, desc[UR6][R2.64] ;  /* 0x00000006020d7981 */ /* 0x000ee4000c1e1900 */
[----:B---3--:R-:W-:-:S05]  /*01a0*/  IMAD R13, R0, R13, RZ ;  /* 0x0000000d000d7224 */ /* 0x008fca00078e02ff */
[----:B------:R3:W-:Y:S04]  /*01b0*/  STG.E desc[UR6][R4.64], R13 ;  /* 0x0000000d04007986 */ /* 0x0007e8000c101906 */
[----:B------:R-:W4:Y:S02]  /*01c0*/  LDG.E R15, desc[UR6][R2.64] ;  /* 0x00000006020f7981 */ /* 0x000f24000c1e1900 */
[----:B----4-:R-:W-:-:S05]  /*01d0*/  IMAD R15, R0, R15, RZ ;  /* 0x0000000f000f7224 */ /* 0x010fca00078e02ff */
[----:B------:R4:W-:Y:S04]  /*01e0*/  STG.E desc[UR6][R4.64], R15 ;  /* 0x0000000f04007986 */ /* 0x0009e8000c101906 */
[----:B0-----:R-:W5:Y:S02]  /*01f0*/  LDG.E R7, desc[UR6][R2.64] ;  /* 0x0000000602077981 */ /* 0x001f64000c1e1900 */
[----:B-----5:R-:W-:-:S05]  /*0200*/  IMAD R7, R0, R7, RZ ;  /* 0x0000000700077224 */ /* 0x020fca00078e02ff */
[----:B------:R0:W-:Y:S04]  /*0210*/  STG.E desc[UR6][R4.64], R7 ;  /* 0x0000000704007986 */ /* 0x0001e8000c101906 */
[----:B-1----:R-:W5:Y:S02]  /*0220*/  LDG.E R9, desc[UR6][R2.64] ;  /* 0x0000000602097981 */ /* 0x002f64000c1e1900 */
[----:B-----5:R-:W-:-:S05]  /*0230*/  IMAD R9, R0, R9, RZ ;  /* 0x0000000900097224 */ /* 0x020fca00078e02ff */
[----:B------:R1:W-:Y:S04]  /*0240*/  STG.E desc[UR6][R4.64], R9 ;  /* 0x0000000904007986 */ /* 0x0003e8000c101906 */
[----:B--2---:R-:W2:Y:S02]  /*0250*/  LDG.E R11, desc[UR6][R2.64] ;  /* 0x00000006020b7981 */ /* 0x004ea4000c1e1900 */
[----:B--2---:R-:W-:-:S05]  /*0260*/  IMAD R11, R0, R11, RZ ;  /* 0x0000000b000b7224 */ /* 0x004fca00078e02ff */
[----:B------:R2:W-:Y:S04]  /*0270*/  STG.E desc[UR6][R4.64], R11 ;  /* 0x0000000b04007986 */ /* 0x0005e8000c101906 */
[----:B---3--:R-:W3:Y:S02]  /*0280*/  LDG.E R13, desc[UR6][R2.64] ;  /* 0x00000006020d7981 */ /* 0x008ee4000c1e1900 */
[----:B---3--:R-:W-:-:S05]  /*0290*/  IMAD R13, R0, R13, RZ ;  /* 0x0000000d000d7224 */ /* 0x008fca00078e02ff */
[----:B------:R3:W-:Y:S04]  /*02a0*/  STG.E desc[UR6][R4.64], R13 ;  /* 0x0000000d04007986 */ /* 0x0007e8000c101906 */
[----:B----4-:R-:W4:Y:S02]  /*02b0*/  LDG.E R15, desc[UR6][R2.64] ;  /* 0x00000006020f7981 */ /* 0x010f24000c1e1900 */
        /* <DEDUP_REMOVED lines=86> */
[----:B---3--:R-:W2:Y:S02]  /*0820*/  LDG.E R13, desc[UR6][R2.64] ;  /* 0x00000006020d7981 */ /* 0x008ea4000c1e1900 */
[----:B--2---:R-:W-:-:S05]  /*0830*/  IMAD R13, R0, R13, RZ ;  /* 0x0000000d000d7224 */ /* 0x004fca00078e02ff */
[----:B------:R0:W-:Y:S04]  /*0840*/  STG.E desc[UR6][R4.64], R13 ;  /* 0x0000000d04007986 */ /* 0x0001e8000c101906 */
[----:B----4-:R-:W2:Y:S01]  /*0850*/  LDG.E R15, desc[UR6][R2.64] ;  /* 0x00000006020f7981 */ /* 0x010ea2000c1e1900 */
[----:B------:R-:W-:Y:S01]  /*0860*/  UIADD3 UR4, UPT, UPT, UR4, 0x1, URZ ;  /* 0x0000000104047890 */ /* 0x000fe2000fffe0ff */
[----:B------:R-:W-:-:S03]  /*0870*/  UMOV UR5, 0x28 ;  /* 0x0000002800057882 */ /* 0x000fc60000000000 */
[----:B------:R-:W-:Y:S01]  /*0880*/  UISETP.NE.AND UP1, UPT, UR4, 0xbb8, UPT ;  /* 0x00000bb80400788c */ /* 0x000fe2000bf25270 */
[----:B--2---:R-:W-:-:S05]  /*0890*/  IMAD R15, R0, R15, RZ ;  /* 0x0000000f000f7224 */ /* 0x004fca00078e02ff */
[----:B------:R0:W-:Y:S05]  /*08a0*/  STG.E desc[UR6][R4.64], R15 ;  /* 0x0000000f04007986 */ /* 0x0001ea000c101906 */
.L_x_0:
[----:B0--3--:R-:W2:Y:S02]  /*08b0*/  LDG.E R7, desc[UR6][R2.64] ;  /* 0x0000000602077981 */ /* 0x009ea4000c1e1900 */
        /* <DEDUP_REMOVED lines=166> */
[----:B------:R-:W-:Y:S04]  /*1320*/  STG.E desc[UR6][R4.64], R17 ;  /* 0x0000001104007986 */ /* 0x000fe8000c101906 */
[----:B------:R-:W5:Y:S02]  /*1330*/  LDG.E R7, desc[UR6][R2.64] ;  /* 0x0000000602077981 */ /* 0x000f64000c1e1900 */
        /* <DEDUP_REMOVED lines=14> */
[----:B0-----:R-:W4:Y:S02]  /*1420*/  LDG.E R7, desc[UR6][R2.64] ;  /* 0x0000000602077981 */ /* 0x001f24000c1e1900 */
[----:B----4-:R-:W-:-:S05]  /*1430*/  IMAD R7, R0, R7, RZ ;  /* 0x0000000700077224 */ /* 0x010fca00078e02ff */
[----:B------:R3:W-:Y:S04]  /*1440*/  STG.E desc[UR6][R4.64], R7 ;  /* 0x0000000704007986 */ /* 0x0007e8000c101906 */
[----:B-1----:R-:W4:Y:S02]  /*1450*/  LDG.E R9, desc[UR6][R2.64] ;  /* 0x0000000602097981 */ /* 0x002f24000c1e1900 */
[----:B----4-:R-:W-:-:S05]  /*1460*/  IMAD R9, R0, R9, RZ ;  /* 0x0000000900097224 */ /* 0x010fca00078e02ff */
[----:B------:R3:W-:Y:S04]  /*1470*/  STG.E desc[UR6][R4.64], R9 ;  /* 0x0000000904007986 */ /* 0x0007e8000c101906 */
[----:B--2---:R-:W2:Y:S01]  /*1480*/  LDG.E R11, desc[UR6][R2.64] ;  /* 0x00000006020b7981 */ /* 0x004ea2000c1e1900 */
[----:B------:R-:W-:-:S04]  /*1490*/  UIADD3 UR5, UPT, UPT, UR5, 0x40, URZ ;  /* 0x0000004005057890 */ /* 0x000fc8000fffe0ff */
[----:B------:R-:W-:Y:S01]  /*14a0*/  UISETP.NE.AND UP0, UPT, UR5, 0x3e8, UPT ;  /* 0x000003e80500788c */ /* 0x000fe2000bf05270 */
[----:B--2---:R-:W-:-:S05]  /*14b0*/  IMAD R11, R0, R11, RZ ;  /* 0x0000000b000b7224 */ /* 0x004fca00078e02ff */
[----:B------:R3:W-:Y:S03]  /*14c0*/  STG.E desc[UR6][R4.64], R11 ;  /* 0x0000000b04007986 */ /* 0x0007e6000c101906 */
[----:B------:R-:W-:Y:S05]  /*14d0*/  BRA.U UP0, `(.L_x_0) ;  /* 0xfffffff100f47547 */ /* 0x000fea000b83ffff */
[----:B------:R-:W-:Y:S05]  /*14e0*/  BRA.U UP1, `(.L_x_1) ;  /* 0xffffffed01047547 */ /* 0x000fea000b83ffff */
[----:B------:R-:W-:Y:S05]  /*14f0*/  EXIT ;  /* 0x000000000000794d */ /* 0x000fea0003800000 */
.L_x_2:
[----:B------:R-:W-:-:S00]  /*1500*/  BRA `(.L_x_2) ;  /* 0xfffffffc00fc7947 */ /* 0x000fc0000383ffff */
[----:B------:R-:W-:-:S00]  /*1510*/  NOP ;  /* 0x0000000000007918 */ /* 0x000fc00000000000 */
        /* <DEDUP_REMOVED lines=14> */
.L_x_9:


//--------------------- .text._Z12branchKernelPiS_i --------------------------
	.section	.text._Z12branchKernelPiS_i,"ax",@progbits
	.align	128
        .global         _Z12branchKernelPiS_i
        .type           _Z12branchKernelPiS_i,@function
        .size           _Z12branchKernelPiS_i,(.L_x_10 - _Z12branchKernelPiS_i)
        .other          _Z12branchKernelPiS_i,@"STO_CUDA_ENTRY STV_DEFAULT"
_Z12branchKernelPiS_i:
.text._Z12branchKernelPiS_i:
        /* <DEDUP_REMOVED lines=9> */
[----:B------:R-:W1:Y:S01]  /*0090*/  LDCU.64 UR6, c[0x0][0x358] ;  /* 0x00006b00ff0677ac */ /* 0x000e620008000a00 */
[----:B------:R-:W-:-:S06]  /*00a0*/  UMOV UR4, URZ ;  /* 0x000000ff00047c82 */ /* 0x000fcc0008000000 */
[----:B------:R-:W2:Y:S01]  /*00b0*/  LDC.64 R4, c[0x0][0x380] ;  /* 0x0000e000ff047b82 */ /* 0x000ea20000000a00 */
[----:B0-----:R-:W-:-:S04]  /*00c0*/  IMAD.WIDE R2, R7, 0x4, R2 ;  /* 0x0000000407027825 */ /* 0x001fc800078e0202 */
[----:B-12---:R-:W-:-:S07]  /*00d0*/  IMAD.WIDE R4, R7, 0x4, R4 ;  /* 0x0000000407047825 */ /* 0x006fce00078e0204 */
.L_x_6:
[----:B------:R-:W-:Y:S01]  /*00e0*/  UIADD3 UR4, UPT, UPT, UR4, 0x1, URZ ;  /* 0x0000000104047890 */ /* 0x000fe2000fffe0ff */
[----:B------:R-:W-:Y:S01]  /*00f0*/  LOP3.LUT P0, RZ, R7, 0x1, RZ, 0xc0, !PT ;  /* 0x0000000107ff7812 */ /* 0x000fe2000780c0ff */
[----:B------:R-:W-:Y:S02]  /*0100*/  UMOV UR5, URZ ;  /* 0x000000ff00057c82 */ /* 0x000fe40008000000 */
[----:B0-----:R-:W-:-:S11]  /*0110*/  UISETP.NE.AND UP0, UPT, UR4, 0xbb8, UPT ;  /* 0x00000bb80400788c */ /* 0x001fd6000bf05270 */
.L_x_5:
[----:B------:R-:W-:Y:S01]  /*0120*/  UIADD3 UR5, UPT, UPT, UR5, 0x8, URZ ;  /* 0x0000000805057890 */ /* 0x000fe2000fffe0ff */
[----:B------:R-:W-:Y:S03]  /*0130*/  BSSY.RECONVERGENT B0, `(.L_x_3) ;  /* 0x000001b000007945 */ /* 0x000fe60003800200 */
[----:B------:R-:W-:Y:S01]  /*0140*/  UISETP.NE.AND UP1, UPT, UR5, 0x3e8, UPT ;  /* 0x000003e80500788c */ /* 0x000fe2000bf25270 */
[----:B0-----:R-:W-:Y:S10]  /*0150*/  @P0 BRA `(.L_x_4) ;  /* 0x0000000000600947 */ /* 0x001ff40003800000 */
[----:B------:R-:W2:Y:S02]  /*0160*/  LDG.E R0, desc[UR6][R2.64] ;  /* 0x0000000602007981 */ /* 0x000ea4000c1e1900 */
[----:B--2---:R-:W-:-:S05]  /*0170*/  SHF.L.U32 R9, R0, 0x1, RZ ;  /* 0x0000000100097819 */ /* 0x004fca00000006ff */
[----:B------:R0:W-:Y:S04]  /*0180*/  STG.E desc[UR6][R4.64], R9 ;  /* 0x0000000904007986 */ /* 0x0001e8000c101906 */
[----:B------:R-:W2:Y:S02]  /*0190*/  LDG.E R0, desc[UR6][R2.64] ;  /* 0x0000000602007981 */ /* 0x000ea4000c1e1900 */
[----:B--2---:R-:W-:-:S05]  /*01a0*/  IMAD.SHL.U32 R11, R0, 0x2, RZ ;  /* 0x00000002000b7824 */ /* 0x004fca00078e00ff */
[----:B------:R1:W-:Y:S04]  /*01b0*/  STG.E desc[UR6][R4.64], R11 ;  /* 0x0000000b04007986 */ /* 0x0003e8000c101906 */
[----:B------:R-:W2:Y:S02]  /*01c0*/  LDG.E R0, desc[UR6][R2.64] ;  /* 0x0000000602007981 */ /* 0x000ea4000c1e1900 */
[----:B--2---:R-:W-:-:S05]  /*01d0*/  SHF.L.U32 R13, R0, 0x1, RZ ;  /* 0x00000001000d7819 */ /* 0x004fca00000006ff */
[----:B------:R2:W-:Y:S04]  /*01e0*/  STG.E desc[UR6][R4.64], R13 ;  /* 0x0000000d04007986 */ /* 0x0005e8000c101906 */
[----:B------:R-:W3:Y:S02]  /*01f0*/  LDG.E R0, desc[UR6][R2.64] ;  /* 0x0000000602007981 */ /* 0x000ee4000c1e1900 */
[----:B---3--:R-:W-:-:S05]  /*0200*/  IMAD.SHL.U32 R15, R0, 0x2, RZ ;  /* 0x00000002000f7824 */ /* 0x008fca00078e00ff */
[----:B------:R3:W-:Y:S04]  /*0210*/  STG.E desc[UR6][R4.64], R15 ;  /* 0x0000000f04007986 */ /* 0x0007e8000c101906 */
[----:B------:R-:W0:Y:S02]  /*0220*/  LDG.E R0, desc[UR6][R2.64] ;  /* 0x0000000602007981 */ /* 0x000e24000c1e1900 */
[----:B0-----:R-:W-:-:S05]  /*0230*/  SHF.L.U32 R9, R0, 0x1, RZ ;  /* 0x0000000100097819 */ /* 0x001fca00000006ff */
[----:B------:R0:W-:Y:S04]  /*0240*/  STG.E desc[UR6][R4.64], R9 ;  /* 0x0000000904007986 */ /* 0x0001e8000c101906 */
[----:B------:R-:W1:Y:S02]  /*0250*/  LDG.E R0, desc[UR6][R2.64] ;  /* 0x0000000602007981 */ /* 0x000e64000c1e1900 */
[----:B-1----:R-:W-:-:S05]  /*0260*/  IMAD.SHL.U32 R11, R0, 0x2, RZ ;  /* 0x00000002000b7824 */ /* 0x002fca00078e00ff */
[----:B------:R0:W-:Y:S04]  /*0270*/  STG.E desc[UR6][R4.64], R11 ;  /* 0x0000000b04007986 */ /* 0x0001e8000c101906 */
[----:B------:R-:W2:Y:S02]  /*0280*/  LDG.E R0, desc[UR6][R2.64] ;  /* 0x0000000602007981 */ /* 0x000ea4000c1e1900 */
[----:B--2---:R-:W-:-:S05]  /*0290*/  SHF.L.U32 R13, R0, 0x1, RZ ;  /* 0x00000001000d7819 */ /* 0x004fca00000006ff */
[----:B------:R0:W-:Y:S04]  /*02a0*/  STG.E desc[UR6][R4.64], R13 ;  /* 0x0000000d04007986 */ /* 0x0001e8000c101906 */
[----:B------:R-:W3:Y:S02]  /*02b0*/  LDG.E R0, desc[UR6][R2.64] ;  /* 0x0000000602007981 */ /* 0x000ee4000c1e1900 */
[----:B---3--:R-:W-:-:S05]  /*02c0*/  SHF.L.U32 R15, R0, 0x1, RZ ;  /* 0x00000001000f7819 */ /* 0x008fca00000006ff */
[----:B------:R0:W-:Y:S02]  /*02d0*/  STG.E desc[UR6][R4.64], R15 ;  /* 0x0000000f04007986 */ /* 0x0001e4000c101906 */
.L_x_4:
[----:B------:R-:W-:Y:S05]  /*02e0*/  BSYNC.RECONVERGENT B0 ;  /* 0x0000000000007941 */ /* 0x000fea0003800200 */
.L_x_3:
[----:B------:R-:W-:Y:S05]  /*02f0*/  BRA.U UP1, `(.L_x_5) ;  /* 0xfffffffd01887547 */ /* 0x000fea000b83ffff */
[----:B------:R-:W-:Y:S05]  /*0300*/  BRA.U UP0, `(.L_x_6) ;  /* 0xfffffffd00747547 */ /* 0x000fea000b83ffff */
[----:B------:R-:W-:Y:S05]  /*0310*/  EXIT ;  /* 0x000000000000794d */ /* 0x000fea0003800000 */
.L_x_7:
        /* <DEDUP_REMOVED lines=14> */
.L_x_10:


//--------------------- .text._Z6warmUpPiS_i      --------------------------
	.section	.text._Z6warmUpPiS_i,"ax",@progbits
	.align	128
        .global         _Z6warmUpPiS_i
        .type           _Z6warmUpPiS_i,@function
        .size           _Z6warmUpPiS_i,(.L_x_11 - _Z6warmUpPiS_i)
        .other          _Z6warmUpPiS_i,@"STO_CUDA_ENTRY STV_DEFAULT"
_Z6warmUpPiS_i:
.text._Z6warmUpPiS_i:
        /* <DEDUP_REMOVED lines=9> */
[----:B------:R-:W1:Y:S07]  /*0090*/  LDCU.64 UR4, c[0x0][0x358] ;  /* 0x00006b00ff0477ac */ /* 0x000e6e0008000a00 */
[----:B------:R-:W2:Y:S01]  /*00a0*/  LDC.64 R4, c[0x0][0x380] ;  /* 0x0000e000ff047b82 */ /* 0x000ea20000000a00 */
[----:B0-----:R-:W-:-:S06]  /*00b0*/  IMAD.WIDE R2, R7, 0x4, R2 ;  /* 0x0000000407027825 */ /* 0x001fcc00078e0202 */
[----:B-1----:R-:W3:Y:S01]  /*00c0*/  LDG.E R3, desc[UR4][R2.64] ;  /* 0x0000000402037981 */ /* 0x002ee2000c1e1900 */
[----:B--2---:R-:W-:-:S05]  /*00d0*/  IMAD.WIDE R4, R7, 0x4, R4 ;  /* 0x0000000407047825 */ /* 0x004fca00078e0204 */
[----:B---3--:R-:W-:Y:S01]  /*00e0*/  STG.E desc[UR4][R4.64], R3 ;  /* 0x0000000304007986 */ /* 0x008fe2000c101904 */
[----:B------:R-:W-:Y:S05]  /*00f0*/  EXIT ;  /* 0x000000000000794d */ /* 0x000fea0003800000 */
.L_x_8:
        /* <DEDUP_REMOVED lines=16> */
.L_x_11:


//--------------------- .nv.shared.reserved.0     --------------------------
	.section	.nv.shared.reserved.0,"aw",@nobits
	.weak		__nv_reservedSMEM_offset_0_alias
	.size		__nv_reservedSMEM_offset_0_alias, 0, 64
	.other		__nv_reservedSMEM_offset_0_alias,@"STO_CUDA_RESERVED_SHARED STV_DEFAULT"
__nv_reservedSMEM_offset_0_alias:
	.zero		0
	.zero		64


//--------------------- .nv.constant0._Z15calculateKernelPiS_i --------------------------
	.section	.nv.constant0._Z15calculateKernelPiS_i,"a",@progbits
	.sectionflags	@""
	.align	4
.nv.constant0._Z15calculateKernelPiS_i:
	.zero		916


//--------------------- .nv.constant0._Z12branchKernelPiS_i --------------------------
	.section	.nv.constant0._Z12branchKernelPiS_i,"a",@progbits
	.sectionflags	@""
	.align	4
.nv.constant0._Z12branchKernelPiS_i:
	.zero		916


//--------------------- .nv.constant0._Z6warmUpPiS_i --------------------------
	.section	.nv.constant0._Z6warmUpPiS_i,"a",@progbits
	.sectionflags	@""
	.align	4
.nv.constant0._Z6warmUpPiS_i:
	.zero		916


//--------------------- SYMBOLS --------------------------

	.type		.nv.reservedSmem.offset0,@object
	.size		.nv.reservedSmem.offset0,0x4
